//
// Generated by NVIDIA NVVM Compiler
//
// Compiler Build ID: CL-36424714
// Cuda compilation tools, release 13.0, V13.0.88
// Based on NVVM 20.0.0
//

.version 9.0
.target sm_100
.address_size 64

	// .globl	_Z10cudaRenderPd
.extern .func  (.param .b32 func_retval0) vprintf
(
	.param .b64 vprintf_param_0,
	.param .b64 vprintf_param_1
)
;
.global .align 1 .b8 _ZN34_INTERNAL_d1352991_4_k_cu_3da081c64cuda3std3__45__cpo5beginE[1];
.global .align 1 .b8 _ZN34_INTERNAL_d1352991_4_k_cu_3da081c64cuda3std3__45__cpo3endE[1];
.global .align 1 .b8 _ZN34_INTERNAL_d1352991_4_k_cu_3da081c64cuda3std3__45__cpo6cbeginE[1];
.global .align 1 .b8 _ZN34_INTERNAL_d1352991_4_k_cu_3da081c64cuda3std3__45__cpo4cendE[1];
.global .align 1 .b8 _ZN34_INTERNAL_d1352991_4_k_cu_3da081c64cuda3std3__45__cpo6rbeginE[1];
.global .align 1 .b8 _ZN34_INTERNAL_d1352991_4_k_cu_3da081c64cuda3std3__45__cpo4rendE[1];
.global .align 1 .b8 _ZN34_INTERNAL_d1352991_4_k_cu_3da081c64cuda3std3__45__cpo7crbeginE[1];
.global .align 1 .b8 _ZN34_INTERNAL_d1352991_4_k_cu_3da081c64cuda3std3__45__cpo5crendE[1];
.global .align 1 .b8 _ZN34_INTERNAL_d1352991_4_k_cu_3da081c64cuda3std3__436_GLOBAL__N__d1352991_4_k_cu_3da081c66ignoreE[1];
.global .align 1 .b8 _ZN34_INTERNAL_d1352991_4_k_cu_3da081c64cuda3std3__419piecewise_constructE[1];
.global .align 1 .b8 _ZN34_INTERNAL_d1352991_4_k_cu_3da081c64cuda3std3__48in_placeE[1];
.global .align 1 .b8 _ZN34_INTERNAL_d1352991_4_k_cu_3da081c64cuda3std3__420unreachable_sentinelE[1];
.global .align 1 .b8 _ZN34_INTERNAL_d1352991_4_k_cu_3da081c64cuda3std3__47nulloptE[1];
.global .align 1 .b8 _ZN34_INTERNAL_d1352991_4_k_cu_3da081c64cuda3std3__48unexpectE[1];
.global .align 1 .b8 _ZN34_INTERNAL_d1352991_4_k_cu_3da081c64cuda3std6ranges3__45__cpo4swapE[1];
.global .align 1 .b8 _ZN34_INTERNAL_d1352991_4_k_cu_3da081c64cuda3std6ranges3__45__cpo9iter_moveE[1];
.global .align 1 .b8 _ZN34_INTERNAL_d1352991_4_k_cu_3da081c64cuda3std6ranges3__45__cpo5beginE[1];
.global .align 1 .b8 _ZN34_INTERNAL_d1352991_4_k_cu_3da081c64cuda3std6ranges3__45__cpo3endE[1];
.global .align 1 .b8 _ZN34_INTERNAL_d1352991_4_k_cu_3da081c64cuda3std6ranges3__45__cpo6cbeginE[1];
.global .align 1 .b8 _ZN34_INTERNAL_d1352991_4_k_cu_3da081c64cuda3std6ranges3__45__cpo4cendE[1];
.global .align 1 .b8 _ZN34_INTERNAL_d1352991_4_k_cu_3da081c64cuda3std6ranges3__45__cpo7advanceE[1];
.global .align 1 .b8 _ZN34_INTERNAL_d1352991_4_k_cu_3da081c64cuda3std6ranges3__45__cpo9iter_swapE[1];
.global .align 1 .b8 _ZN34_INTERNAL_d1352991_4_k_cu_3da081c64cuda3std6ranges3__45__cpo4nextE[1];
.global .align 1 .b8 _ZN34_INTERNAL_d1352991_4_k_cu_3da081c64cuda3std6ranges3__45__cpo4prevE[1];
.global .align 1 .b8 _ZN34_INTERNAL_d1352991_4_k_cu_3da081c64cuda3std6ranges3__45__cpo4dataE[1];
.global .align 1 .b8 _ZN34_INTERNAL_d1352991_4_k_cu_3da081c64cuda3std6ranges3__45__cpo5cdataE[1];
.global .align 1 .b8 _ZN34_INTERNAL_d1352991_4_k_cu_3da081c64cuda3std6ranges3__45__cpo4sizeE[1];
.global .align 1 .b8 _ZN34_INTERNAL_d1352991_4_k_cu_3da081c64cuda3std6ranges3__45__cpo5ssizeE[1];
.global .align 1 .b8 _ZN34_INTERNAL_d1352991_4_k_cu_3da081c64cuda3std6ranges3__45__cpo8distanceE[1];
.global .align 1 .b8 _ZN34_INTERNAL_d1352991_4_k_cu_3da081c66thrust24THRUST_300001_SM_1000_NS8cuda_cub3parE[1];
.global .align 1 .b8 _ZN34_INTERNAL_d1352991_4_k_cu_3da081c66thrust24THRUST_300001_SM_1000_NS8cuda_cub10par_nosyncE[1];
.global .align 1 .b8 _ZN34_INTERNAL_d1352991_4_k_cu_3da081c66thrust24THRUST_300001_SM_1000_NS6system6detail10sequential3seqE[1];
.global .align 1 .b8 _ZN34_INTERNAL_d1352991_4_k_cu_3da081c66thrust24THRUST_300001_SM_1000_NS6system3cpp3parE[1];
.global .align 1 .b8 _ZN34_INTERNAL_d1352991_4_k_cu_3da081c66thrust24THRUST_300001_SM_1000_NS12placeholders2_1E[1];
.global .align 1 .b8 _ZN34_INTERNAL_d1352991_4_k_cu_3da081c66thrust24THRUST_300001_SM_1000_NS12placeholders2_2E[1];
.global .align 1 .b8 _ZN34_INTERNAL_d1352991_4_k_cu_3da081c66thrust24THRUST_300001_SM_1000_NS12placeholders2_3E[1];
.global .align 1 .b8 _ZN34_INTERNAL_d1352991_4_k_cu_3da081c66thrust24THRUST_300001_SM_1000_NS12placeholders2_4E[1];
.global .align 1 .b8 _ZN34_INTERNAL_d1352991_4_k_cu_3da081c66thrust24THRUST_300001_SM_1000_NS12placeholders2_5E[1];
.global .align 1 .b8 _ZN34_INTERNAL_d1352991_4_k_cu_3da081c66thrust24THRUST_300001_SM_1000_NS12placeholders2_6E[1];
.global .align 1 .b8 _ZN34_INTERNAL_d1352991_4_k_cu_3da081c66thrust24THRUST_300001_SM_1000_NS12placeholders2_7E[1];
.global .align 1 .b8 _ZN34_INTERNAL_d1352991_4_k_cu_3da081c66thrust24THRUST_300001_SM_1000_NS12placeholders2_8E[1];
.global .align 1 .b8 _ZN34_INTERNAL_d1352991_4_k_cu_3da081c66thrust24THRUST_300001_SM_1000_NS12placeholders2_9E[1];
.global .align 1 .b8 _ZN34_INTERNAL_d1352991_4_k_cu_3da081c66thrust24THRUST_300001_SM_1000_NS12placeholders3_10E[1];
.global .align 1 .b8 _ZN34_INTERNAL_d1352991_4_k_cu_3da081c66thrust24THRUST_300001_SM_1000_NS3seqE[1];
.global .align 1 .b8 _ZN34_INTERNAL_d1352991_4_k_cu_3da081c66thrust24THRUST_300001_SM_1000_NS6deviceE[1];
.global .align 1 .b8 $str[14] = {72, 101, 108, 108, 111, 32, 119, 111, 114, 108, 100, 33, 10};

.visible .entry _Z10cudaRenderPd(
	.param .u64 .ptr .align 1 _Z10cudaRenderPd_param_0
)
{
	.reg .b32 	%r<3>;
	.reg .b64 	%rd<3>;

	mov.u64 	%rd1, $str;
	cvta.global.u64 	%rd2, %rd1;
	{ // callseq 0, 0
	.param .b64 param0;
	st.param.b64 	[param0], %rd2;
	.param .b64 param1;
	st.param.b64 	[param1], 0;
	.param .b32 retval0;
	call.uni (retval0), 
	vprintf, 
	(
	param0, 
	param1
	);
	ld.param.b32 	%r1, [retval0];
	} // callseq 0
	ret;

}
	// .globl	_ZN3cub18CUB_300001_SM_10006detail11EmptyKernelIvEEvv
.visible .entry _ZN3cub18CUB_300001_SM_10006detail11EmptyKernelIvEEvv()
{


	ret;

}


// ===== COMPILED SASS (sm_100) =====

	.target	sm_100

	.elftype	@"ET_EXEC"


//--------------------- .note.nv.tkinfo           --------------------------
	.section	.note.nv.tkinfo,"",@"SHT_NOTE"
	.sectionflags	@"SHF_NOTE_NV_TKINFO"
	.tkinfo
        /*0018*/ 	.word	0x00000002
        /*0030*/ 	.string	""
        /*0030*/ 	.string	"ptxas"
        /*0030*/ 	.string	"Cuda compilation tools, release 13.0, V13.0.88"
        /*0030*/ 	.string	"Build cuda_13.0.r13.0/compiler.36424714_0"
        /*0030*/ 	.string	"-arch sm_100 -m 64 "



//--------------------- .note.nv.cuinfo           --------------------------
	.section	.note.nv.cuinfo,"",@"SHT_NOTE"
	.sectionflags	@"SHF_NOTE_NV_CUINFO"
        /*0018*/ 	.short	0x0002
        /*001a*/ 	.short	0x0064
        /*001c*/ 	.short	0x0082
	.zero		2


//--------------------- .nv.info                  --------------------------
	.section	.nv.info,"",@"SHT_CUDA_INFO"
	.align	4


	//----- nvinfo : EIATTR_REGCOUNT
	.align		4
        /*0000*/ 	.byte	0x04, 0x2f
        /*0002*/ 	.short	(.L_47 - .L_46)
	.align		4
.L_46:
        /*0004*/ 	.word	index@(_Z10cudaRenderPd)
        /*0008*/ 	.word	0x00000018


	//----- nvinfo : EIATTR_FRAME_SIZE
	.align		4
.L_47:
        /*000c*/ 	.byte	0x04, 0x11
        /*000e*/ 	.short	(.L_49 - .L_48)
	.align		4
.L_48:
        /*0010*/ 	.word	index@(_Z10cudaRenderPd)
        /*0014*/ 	.word	0x00000000


	//----- nvinfo : EIATTR_REGCOUNT
	.align		4
.L_49:
        /*0018*/ 	.byte	0x04, 0x2f
        /*001a*/ 	.short	(.L_51 - .L_50)
	.align		4
.L_50:
        /*001c*/ 	.word	index@(_ZN3cub18CUB_300001_SM_10006detail11EmptyKernelIvEEvv)
        /*0020*/ 	.word	0x00000004


	//----- nvinfo : EIATTR_FRAME_SIZE
	.align		4
.L_51:
        /*0024*/ 	.byte	0x04, 0x11
        /*0026*/ 	.short	(.L_53 - .L_52)
	.align		4
.L_52:
        /*0028*/ 	.word	index@(_ZN3cub18CUB_300001_SM_10006detail11EmptyKernelIvEEvv)
        /*002c*/ 	.word	0x00000000


	//----- nvinfo : EIATTR_MIN_STACK_SIZE
	.align		4
.L_53:
        /*0030*/ 	.byte	0x04, 0x12
        /*0032*/ 	.short	(.L_55 - .L_54)
	.align		4
.L_54:
        /*0034*/ 	.word	index@(_ZN3cub18CUB_300001_SM_10006detail11EmptyKernelIvEEvv)
        /*0038*/ 	.word	0x00000000


	//----- nvinfo : EIATTR_MIN_STACK_SIZE
	.align		4
.L_55:
        /*003c*/ 	.byte	0x04, 0x12
        /*003e*/ 	.short	(.L_57 - .L_56)
	.align		4
.L_56:
        /*0040*/ 	.word	index@(_Z10cudaRenderPd)
        /*0044*/ 	.word	0x00000000
.L_57:


//--------------------- .nv.compat                --------------------------
	.section	.nv.compat,"",@"SHT_CUDA_COMPAT_INFO"
	.align	4
        /*0000*/ 	.byte	0x02, 0x09, 0x00, 0x00, 0x02, 0x02, 0x01, 0x00, 0x02, 0x05, 0x05, 0x00, 0x03, 0x07, 0x01, 0x01
        /*0010*/ 	.byte	0x02, 0x03, 0x00, 0x00, 0x02, 0x06, 0x01, 0x00, 0x04, 0x0b, 0x08, 0x00, 0x09, 0x00, 0x00, 0x00
        /*0020*/ 	.byte	0x00, 0x00, 0x00, 0x00


//--------------------- .nv.info._ZN3cub18CUB_300001_SM_10006detail11EmptyKernelIvEEvv --------------------------
	.section	.nv.info._ZN3cub18CUB_300001_SM_10006detail11EmptyKernelIvEEvv,"",@"SHT_CUDA_INFO"
	.sectionflags	@""
	.align	4


	//----- nvinfo : EIATTR_CUDA_API_VERSION
	.align		4
        /*0000*/ 	.byte	0x04, 0x37
        /*0002*/ 	.short	(.L_59 - .L_58)
.L_58:
        /*0004*/ 	.word	0x00000082


	//----- nvinfo : EIATTR_SPARSE_MMA_MASK
	.align		4
.L_59:
        /*0008*/ 	.byte	0x03, 0x50
        /*000a*/ 	.short	0x0000


	//----- nvinfo : EIATTR_MAXREG_COUNT
	.align		4
        /*000c*/ 	.byte	0x03, 0x1b
        /*000e*/ 	.short	0x00ff


	//----- nvinfo : EIATTR_MERCURY_ISA_VERSION
	.align		4
        /*0010*/ 	.byte	0x03, 0x5f
        /*0012*/ 	.short	0x0101


	//----- nvinfo : EIATTR_VRC_CTA_INIT_COUNT
	.align		4
        /*0014*/ 	.byte	0x02, 0x4a
	.zero		1
	.zero		1


	//----- nvinfo : EIATTR_EXIT_INSTR_OFFSETS
	.align		4
        /*0018*/ 	.byte	0x04, 0x1c
        /*001a*/ 	.short	(.L_61 - .L_60)


	//   ....[0]....
.L_60:
        /*001c*/ 	.word	0x00000010


	//----- nvinfo : EIATTR_SW_WAR
	.align		4
.L_61:
        /*0020*/ 	.byte	0x04, 0x36
        /*0022*/ 	.short	(.L_63 - .L_62)
.L_62:
        /*0024*/ 	.word	0x00000008
.L_63:


//--------------------- .nv.info._Z10cudaRenderPd --------------------------
	.section	.nv.info._Z10cudaRenderPd,"",@"SHT_CUDA_INFO"
	.sectionflags	@""
	.align	4


	//----- nvinfo : EIATTR_CUDA_API_VERSION
	.align		4
        /*0000*/ 	.byte	0x04, 0x37
        /*0002*/ 	.short	(.L_65 - .L_64)
.L_64:
        /*0004*/ 	.word	0x00000082


	//----- nvinfo : EIATTR_KPARAM_INFO
	.align		4
.L_65:
        /*0008*/ 	.byte	0x04, 0x17
        /*000a*/ 	.short	(.L_67 - .L_66)
.L_66:
        /*000c*/ 	.word	0x00000000
        /*0010*/ 	.short	0x0000
        /*0012*/ 	.short	0x0000
        /*0014*/ 	.byte	0x00, 0xf5, 0x21, 0x00


	//----- nvinfo : EIATTR_SPARSE_MMA_MASK
	.align		4
.L_67:
        /*0018*/ 	.byte	0x03, 0x50
        /*001a*/ 	.short	0x0000


	//----- nvinfo : EIATTR_MAXREG_COUNT
	.align		4
        /*001c*/ 	.byte	0x03, 0x1b
        /*001e*/ 	.short	0x00ff


	//----- nvinfo : EIATTR_EXTERNS
	.align		4
        /*0020*/ 	.byte	0x04, 0x0f
        /*0022*/ 	.short	(.L_69 - .L_68)


	//   ....[0]....
	.align		4
.L_68:
        /*0024*/ 	.word	index@(vprintf)


	//----- nvinfo : EIATTR_MERCURY_ISA_VERSION
	.align		4
.L_69:
        /*0028*/ 	.byte	0x03, 0x5f
        /*002a*/ 	.short	0x0101


	//----- nvinfo : EIATTR_VRC_CTA_INIT_COUNT
	.align		4
        /*002c*/ 	.byte	0x02, 0x4a
	.zero		1
	.zero		1


	//----- nvinfo : EIATTR_SYSCALL_OFFSETS
	.align		4
        /*0030*/ 	.byte	0x04, 0x46
        /*0032*/ 	.short	(.L_71 - .L_70)


	//   ....[0]....
.L_70:
        /*0034*/ 	.word	0x00000080


	//----- nvinfo : EIATTR_EXIT_INSTR_OFFSETS
	.align		4
.L_71:
        /*0038*/ 	.byte	0x04, 0x1c
        /*003a*/ 	.short	(.L_73 - .L_72)


	//   ....[0]....
.L_72:
        /*003c*/ 	.word	0x00000090


	//----- nvinfo : EIATTR_CBANK_PARAM_SIZE
	.align		4
.L_73:
        /*0040*/ 	.byte	0x03, 0x19
        /*0042*/ 	.short	0x0008


	//----- nvinfo : EIATTR_PARAM_CBANK
	.align		4
        /*0044*/ 	.byte	0x04, 0x0a
        /*0046*/ 	.short	(.L_75 - .L_74)
	.align		4
.L_74:
        /*0048*/ 	.word	index@(.nv.constant0._Z10cudaRenderPd)
        /*004c*/ 	.short	0x0380
        /*004e*/ 	.short	0x0008


	//----- nvinfo : EIATTR_SW_WAR
	.align		4
.L_75:
        /*0050*/ 	.byte	0x04, 0x36
        /*0052*/ 	.short	(.L_77 - .L_76)
.L_76:
        /*0054*/ 	.word	0x00000008
.L_77:


//--------------------- .nv.callgraph             --------------------------
	.section	.nv.callgraph,"",@"SHT_CUDA_CALLGRAPH"
	.align	4
	.sectionentsize	8
	.align		4
        /*0000*/ 	.word	0x00000000
	.align		4
        /*0004*/ 	.word	0xffffffff
	.align		4
        /*0008*/ 	.word	index@(_Z10cudaRenderPd)
	.align		4
        /*000c*/ 	.word	index@(vprintf)
	.align		4
        /*0010*/ 	.word	0x00000000
	.align		4
        /*0014*/ 	.word	0xfffffffe
	.align		4
        /*0018*/ 	.word	0x00000000
	.align		4
        /*001c*/ 	.word	0xfffffffd
	.align		4
        /*0020*/ 	.word	0x00000000
	.align		4
        /*0024*/ 	.word	0xfffffffc


//--------------------- .nv.constant4             --------------------------
	.section	.nv.constant4,"a",@progbits
	.align	8
	.align		8
.nv.constant4:
        /*0000*/ 	.dword	_ZN34_INTERNAL_d1352991_4_k_cu_3da081c64cuda3std3__45__cpo5beginE
	.align		8
        /*0008*/ 	.dword	_ZN34_INTERNAL_d1352991_4_k_cu_3da081c64cuda3std3__45__cpo3endE
	.align		8
        /*0010*/ 	.dword	_ZN34_INTERNAL_d1352991_4_k_cu_3da081c64cuda3std3__45__cpo6cbeginE
	.align		8
        /*0018*/ 	.dword	_ZN34_INTERNAL_d1352991_4_k_cu_3da081c64cuda3std3__45__cpo4cendE
	.align		8
        /*0020*/ 	.dword	_ZN34_INTERNAL_d1352991_4_k_cu_3da081c64cuda3std3__45__cpo6rbeginE
	.align		8
        /*0028*/ 	.dword	_ZN34_INTERNAL_d1352991_4_k_cu_3da081c64cuda3std3__45__cpo4rendE
	.align		8
        /*0030*/ 	.dword	_ZN34_INTERNAL_d1352991_4_k_cu_3da081c64cuda3std3__45__cpo7crbeginE
	.align		8
        /*0038*/ 	.dword	_ZN34_INTERNAL_d1352991_4_k_cu_3da081c64cuda3std3__45__cpo5crendE
	.align		8
        /*0040*/ 	.dword	_ZN34_INTERNAL_d1352991_4_k_cu_3da081c64cuda3std3__436_GLOBAL__N__d1352991_4_k_cu_3da081c66ignoreE
	.align		8
        /*0048*/ 	.dword	_ZN34_INTERNAL_d1352991_4_k_cu_3da081c64cuda3std3__419piecewise_constructE
	.align		8
        /*0050*/ 	.dword	_ZN34_INTERNAL_d1352991_4_k_cu_3da081c64cuda3std3__48in_placeE
	.align		8
        /*0058*/ 	.dword	_ZN34_INTERNAL_d1352991_4_k_cu_3da081c64cuda3std3__420unreachable_sentinelE
	.align		8
        /*0060*/ 	.dword	_ZN34_INTERNAL_d1352991_4_k_cu_3da081c64cuda3std3__47nulloptE
	.align		8
        /*0068*/ 	.dword	_ZN34_INTERNAL_d1352991_4_k_cu_3da081c64cuda3std3__48unexpectE
	.align		8
        /*0070*/ 	.dword	_ZN34_INTERNAL_d1352991_4_k_cu_3da081c64cuda3std6ranges3__45__cpo4swapE
	.align		8
        /*0078*/ 	.dword	_ZN34_INTERNAL_d1352991_4_k_cu_3da081c64cuda3std6ranges3__45__cpo9iter_moveE
	.align		8
        /*0080*/ 	.dword	_ZN34_INTERNAL_d1352991_4_k_cu_3da081c64cuda3std6ranges3__45__cpo5beginE
	.align		8
        /*0088*/ 	.dword	_ZN34_INTERNAL_d1352991_4_k_cu_3da081c64cuda3std6ranges3__45__cpo3endE
	.align		8
        /*0090*/ 	.dword	_ZN34_INTERNAL_d1352991_4_k_cu_3da081c64cuda3std6ranges3__45__cpo6cbeginE
	.align		8
        /*0098*/ 	.dword	_ZN34_INTERNAL_d1352991_4_k_cu_3da081c64cuda3std6ranges3__45__cpo4cendE
	.align		8
        /*00a0*/ 	.dword	_ZN34_INTERNAL_d1352991_4_k_cu_3da081c64cuda3std6ranges3__45__cpo7advanceE
	.align		8
        /*00a8*/ 	.dword	_ZN34_INTERNAL_d1352991_4_k_cu_3da081c64cuda3std6ranges3__45__cpo9iter_swapE
	.align		8
        /*00b0*/ 	.dword	_ZN34_INTERNAL_d1352991_4_k_cu_3da081c64cuda3std6ranges3__45__cpo4nextE
	.align		8
        /*00b8*/ 	.dword	_ZN34_INTERNAL_d1352991_4_k_cu_3da081c64cuda3std6ranges3__45__cpo4prevE
	.align		8
        /*00c0*/ 	.dword	_ZN34_INTERNAL_d1352991_4_k_cu_3da081c64cuda3std6ranges3__45__cpo4dataE
	.align		8
        /*00c8*/ 	.dword	_ZN34_INTERNAL_d1352991_4_k_cu_3da081c64cuda3std6ranges3__45__cpo5cdataE
	.align		8
        /*00d0*/ 	.dword	_ZN34_INTERNAL_d1352991_4_k_cu_3da081c64cuda3std6ranges3__45__cpo4sizeE
	.align		8
        /*00d8*/ 	.dword	_ZN34_INTERNAL_d1352991_4_k_cu_3da081c64cuda3std6ranges3__45__cpo5ssizeE
	.align		8
        /*00e0*/ 	.dword	_ZN34_INTERNAL_d1352991_4_k_cu_3da081c64cuda3std6ranges3__45__cpo8distanceE
	.align		8
        /*00e8*/ 	.dword	_ZN34_INTERNAL_d1352991_4_k_cu_3da081c66thrust24THRUST_300001_SM_1000_NS8cuda_cub3parE
	.align		8
        /*00f0*/ 	.dword	_ZN34_INTERNAL_d1352991_4_k_cu_3da081c66thrust24THRUST_300001_SM_1000_NS8cuda_cub10par_nosyncE
	.align		8
        /*00f8*/ 	.dword	_ZN34_INTERNAL_d1352991_4_k_cu_3da081c66thrust24THRUST_300001_SM_1000_NS6system6detail10sequential3seqE
	.align		8
        /*0100*/ 	.dword	_ZN34_INTERNAL_d1352991_4_k_cu_3da081c66thrust24THRUST_300001_SM_1000_NS6system3cpp3parE
	.align		8
        /*0108*/ 	.dword	_ZN34_INTERNAL_d1352991_4_k_cu_3da081c66thrust24THRUST_300001_SM_1000_NS12placeholders2_1E
	.align		8
        /*0110*/ 	.dword	_ZN34_INTERNAL_d1352991_4_k_cu_3da081c66thrust24THRUST_300001_SM_1000_NS12placeholders2_2E
	.align		8
        /*0118*/ 	.dword	_ZN34_INTERNAL_d1352991_4_k_cu_3da081c66thrust24THRUST_300001_SM_1000_NS12placeholders2_3E
	.align		8
        /*0120*/ 	.dword	_ZN34_INTERNAL_d1352991_4_k_cu_3da081c66thrust24THRUST_300001_SM_1000_NS12placeholders2_4E
	.align		8
        /*0128*/ 	.dword	_ZN34_INTERNAL_d1352991_4_k_cu_3da081c66thrust24THRUST_300001_SM_1000_NS12placeholders2_5E
	.align		8
        /*0130*/ 	.dword	_ZN34_INTERNAL_d1352991_4_k_cu_3da081c66thrust24THRUST_300001_SM_1000_NS12placeholders2_6E
	.align		8
        /*0138*/ 	.dword	_ZN34_INTERNAL_d1352991_4_k_cu_3da081c66thrust24THRUST_300001_SM_1000_NS12placeholders2_7E
	.align		8
        /*0140*/ 	.dword	_ZN34_INTERNAL_d1352991_4_k_cu_3da081c66thrust24THRUST_300001_SM_1000_NS12placeholders2_8E
	.align		8
        /*0148*/ 	.dword	_ZN34_INTERNAL_d1352991_4_k_cu_3da081c66thrust24THRUST_300001_SM_1000_NS12placeholders2_9E
	.align		8
        /*0150*/ 	.dword	_ZN34_INTERNAL_d1352991_4_k_cu_3da081c66thrust24THRUST_300001_SM_1000_NS12placeholders3_10E
	.align		8
        /*0158*/ 	.dword	_ZN34_INTERNAL_d1352991_4_k_cu_3da081c66thrust24THRUST_300001_SM_1000_NS3seqE
	.align		8
        /*0160*/ 	.dword	_ZN34_INTERNAL_d1352991_4_k_cu_3da081c66thrust24THRUST_300001_SM_1000_NS6deviceE
	.align		8
        /*0168*/ 	.dword	$str
	.align		8
        /*0170*/ 	.dword	vprintf


//--------------------- .text._ZN3cub18CUB_300001_SM_10006detail11EmptyKernelIvEEvv --------------------------
	.section	.text._ZN3cub18CUB_300001_SM_10006detail11EmptyKernelIvEEvv,"ax",@progbits
	.align	128
        .global         _ZN3cub18CUB_300001_SM_10006detail11EmptyKernelIvEEvv
        .type           _ZN3cub18CUB_300001_SM_10006detail11EmptyKernelIvEEvv,@function
        .size           _ZN3cub18CUB_300001_SM_10006detail11EmptyKernelIvEEvv,(.L_x_3 - _ZN3cub18CUB_300001_SM_10006detail11EmptyKernelIvEEvv)
        .other          _ZN3cub18CUB_300001_SM_10006detail11EmptyKernelIvEEvv,@"STO_CUDA_ENTRY STV_DEFAULT"
_ZN3cub18CUB_300001_SM_10006detail11EmptyKernelIvEEvv:
.text._ZN3cub18CUB_300001_SM_10006detail11EmptyKernelIvEEvv:
[----:B------:R-:W-:Y:S01]  /*0000*/  LDC R1, c[0x0][0x37c] ;  /* 0x0000df00ff017b82 */ /* 0x000fe20000000800 */
[----:B------:R-:W-:Y:S05]  /*0010*/  EXIT ;  /* 0x000000000000794d */ /* 0x000fea0003800000 */
.L_x_0:
[----:B------:R-:W-:-:S00]  /*0020*/  BRA `(.L_x_0) ;  /* 0xfffffffc00fc7947 */ /* 0x000fc0000383ffff */
[----:B------:R-:W-:-:S00]  /*0030*/  NOP ;  /* 0x0000000000007918 */ /* 0x000fc00000000000 */
        /* <DEDUP_REMOVED lines=12> */
.L_x_3:


//--------------------- .text._Z10cudaRenderPd    --------------------------
	.section	.text._Z10cudaRenderPd,"ax",@progbits
	.align	128
        .global         _Z10cudaRenderPd
        .type           _Z10cudaRenderPd,@function
        .size           _Z10cudaRenderPd,(.L_x_4 - _Z10cudaRenderPd)
        .other          _Z10cudaRenderPd,@"STO_CUDA_ENTRY STV_DEFAULT"
_Z10cudaRenderPd:
.text._Z10cudaRenderPd:
[----:B------:R-:W0:Y:S01]  /*0000*/  LDC R1, c[0x0][0x37c] ;  /* 0x0000df00ff017b82 */ /* 0x000e220000000800 */
[----:B------:R-:W-:Y:S01]  /*0010*/  MOV R0, 0x170 ;  /* 0x0000017000007802 */ /* 0x000fe20000000f00 */
[----:B------:R-:W1:Y:S01]  /*0020*/  LDCU.64 UR4, c[0x4][0x168] ;  /* 0x01002d00ff0477ac */ /* 0x000e620008000a00 */
[----:B------:R-:W-:-:S05]  /*0030*/  CS2R R6, SRZ ;  /* 0x0000000000067805 */ /* 0x000fca000001ff00 */
[----:B------:R2:W3:Y:S01]  /*0040*/  LDC.64 R2, c[0x4][R0] ;  /* 0x0100000000027b82 */ /* 0x0004e20000000a00 */
[----:B-1----:R-:W-:Y:S02]  /*0050*/  IMAD.U32 R4, RZ, RZ, UR4 ;  /* 0x00000004ff047e24 */ /* 0x002fe4000f8e00ff */
[----:B--2---:R-:W-:-:S07]  /*0060*/  IMAD.U32 R5, RZ, RZ, UR5 ;  /* 0x00000005ff057e24 */ /* 0x004fce000f8e00ff */
[----:B------:R-:W-:-:S07]  /*0070*/  LEPC R20, `(.L_x_1) ;  /* 0x000000001014794e */ /* 0x000fce0000000000 */
[----:B0--3--:R-:W-:Y:S05]  /*0080*/  CALL.ABS.NOINC R2 ;  /* 0x0000000002007343 */ /* 0x009fea0003c00000 */
.L_x_1:
[----:B------:R-:W-:Y:S05]  /*0090*/  EXIT ;  /* 0x000000000000794d */ /* 0x000fea0003800000 */
.L_x_2:
        /* <DEDUP_REMOVED lines=14> */
.L_x_4:


//--------------------- .nv.global.init           --------------------------
	.section	.nv.global.init,"aw",@progbits
.nv.global.init:
	.type		$str,@object
	.size		$str,(.L_45 - $str)
$str:
        /*0000*/ 	.byte	0x48, 0x65, 0x6c, 0x6c, 0x6f, 0x20, 0x77, 0x6f, 0x72, 0x6c, 0x64, 0x21, 0x0a, 0x00
.L_45:


//--------------------- .nv.shared.reserved.0     --------------------------
	.section	.nv.shared.reserved.0,"aw",@nobits
	.weak		__nv_reservedSMEM_offset_0_alias
	.size		__nv_reservedSMEM_offset_0_alias, 0, 64
	.other		__nv_reservedSMEM_offset_0_alias,@"STO_CUDA_RESERVED_SHARED STV_DEFAULT"
__nv_reservedSMEM_offset_0_alias:
	.zero		0
	.zero		64


//--------------------- .nv.global                --------------------------
	.section	.nv.global,"aw",@nobits
.nv.global:
	.type		_ZN34_INTERNAL_d1352991_4_k_cu_3da081c66thrust24THRUST_300001_SM_1000_NS12placeholders2_8E,@object
	.size		_ZN34_INTERNAL_d1352991_4_k_cu_3da081c66thrust24THRUST_300001_SM_1000_NS12placeholders2_8E,(_ZN34_INTERNAL_d1352991_4_k_cu_3da081c64cuda3std3__436_GLOBAL__N__d1352991_4_k_cu_3da081c66ignoreE - _ZN34_INTERNAL_d1352991_4_k_cu_3da081c66thrust24THRUST_300001_SM_1000_NS12placeholders2_8E)
_ZN34_INTERNAL_d1352991_4_k_cu_3da081c66thrust24THRUST_300001_SM_1000_NS12placeholders2_8E:
	.zero		1
	.type		_ZN34_INTERNAL_d1352991_4_k_cu_3da081c64cuda3std3__436_GLOBAL__N__d1352991_4_k_cu_3da081c66ignoreE,@object
	.size		_ZN34_INTERNAL_d1352991_4_k_cu_3da081c64cuda3std3__436_GLOBAL__N__d1352991_4_k_cu_3da081c66ignoreE,(_ZN34_INTERNAL_d1352991_4_k_cu_3da081c64cuda3std6ranges3__45__cpo4dataE - _ZN34_INTERNAL_d1352991_4_k_cu_3da081c64cuda3std3__436_GLOBAL__N__d1352991_4_k_cu_3da081c66ignoreE)
_ZN34_INTERNAL_d1352991_4_k_cu_3da081c64cuda3std3__436_GLOBAL__N__d1352991_4_k_cu_3da081c66ignoreE:
	.zero		1
	.type		_ZN34_INTERNAL_d1352991_4_k_cu_3da081c64cuda3std6ranges3__45__cpo4dataE,@object
	.size		_ZN34_INTERNAL_d1352991_4_k_cu_3da081c64cuda3std6ranges3__45__cpo4dataE,(_ZN34_INTERNAL_d1352991_4_k_cu_3da081c66thrust24THRUST_300001_SM_1000_NS6system3cpp3parE - _ZN34_INTERNAL_d1352991_4_k_cu_3da081c64cuda3std6ranges3__45__cpo4dataE)
_ZN34_INTERNAL_d1352991_4_k_cu_3da081c64cuda3std6ranges3__45__cpo4dataE:
	.zero		1
	.type		_ZN34_INTERNAL_d1352991_4_k_cu_3da081c66thrust24THRUST_300001_SM_1000_NS6system3cpp3parE,@object
	.size		_ZN34_INTERNAL_d1352991_4_k_cu_3da081c66thrust24THRUST_300001_SM_1000_NS6system3cpp3parE,(_ZN34_INTERNAL_d1352991_4_k_cu_3da081c64cuda3std3__45__cpo5beginE - _ZN34_INTERNAL_d1352991_4_k_cu_3da081c66thrust24THRUST_300001_SM_1000_NS6system3cpp3parE)
_ZN34_INTERNAL_d1352991_4_k_cu_3da081c66thrust24THRUST_300001_SM_1000_NS6system3cpp3parE:
	.zero		1
	.type		_ZN34_INTERNAL_d1352991_4_k_cu_3da081c64cuda3std3__45__cpo5beginE,@object
	.size		_ZN34_INTERNAL_d1352991_4_k_cu_3da081c64cuda3std3__45__cpo5beginE,(_ZN34_INTERNAL_d1352991_4_k_cu_3da081c64cuda3std6ranges3__45__cpo5beginE - _ZN34_INTERNAL_d1352991_4_k_cu_3da081c64cuda3std3__45__cpo5beginE)
_ZN34_INTERNAL_d1352991_4_k_cu_3da081c64cuda3std3__45__cpo5beginE:
	.zero		1
	.type		_ZN34_INTERNAL_d1352991_4_k_cu_3da081c64cuda3std6ranges3__45__cpo5beginE,@object
	.size		_ZN34_INTERNAL_d1352991_4_k_cu_3da081c64cuda3std6ranges3__45__cpo5beginE,(_ZN34_INTERNAL_d1352991_4_k_cu_3da081c66thrust24THRUST_300001_SM_1000_NS6deviceE - _ZN34_INTERNAL_d1352991_4_k_cu_3da081c64cuda3std6ranges3__45__cpo5beginE)
_ZN34_INTERNAL_d1352991_4_k_cu_3da081c64cuda3std6ranges3__45__cpo5beginE:
	.zero		1
	.type		_ZN34_INTERNAL_d1352991_4_k_cu_3da081c66thrust24THRUST_300001_SM_1000_NS6deviceE,@object
	.size		_ZN34_INTERNAL_d1352991_4_k_cu_3da081c66thrust24THRUST_300001_SM_1000_NS6deviceE,(_ZN34_INTERNAL_d1352991_4_k_cu_3da081c64cuda3std3__47nulloptE - _ZN34_INTERNAL_d1352991_4_k_cu_3da081c66thrust24THRUST_300001_SM_1000_NS6deviceE)
_ZN34_INTERNAL_d1352991_4_k_cu_3da081c66thrust24THRUST_300001_SM_1000_NS6deviceE:
	.zero		1
	.type		_ZN34_INTERNAL_d1352991_4_k_cu_3da081c64cuda3std3__47nulloptE,@object
	.size		_ZN34_INTERNAL_d1352991_4_k_cu_3da081c64cuda3std3__47nulloptE,(_ZN34_INTERNAL_d1352991_4_k_cu_3da081c64cuda3std6ranges3__45__cpo8distanceE - _ZN34_INTERNAL_d1352991_4_k_cu_3da081c64cuda3std3__47nulloptE)
_ZN34_INTERNAL_d1352991_4_k_cu_3da081c64cuda3std3__47nulloptE:
	.zero		1
	.type		_ZN34_INTERNAL_d1352991_4_k_cu_3da081c64cuda3std6ranges3__45__cpo8distanceE,@object
	.size		_ZN34_INTERNAL_d1352991_4_k_cu_3da081c64cuda3std6ranges3__45__cpo8distanceE,(_ZN34_INTERNAL_d1352991_4_k_cu_3da081c66thrust24THRUST_300001_SM_1000_NS12placeholders2_4E - _ZN34_INTERNAL_d1352991_4_k_cu_3da081c64cuda3std6ranges3__45__cpo8distanceE)
_ZN34_INTERNAL_d1352991_4_k_cu_3da081c64cuda3std6ranges3__45__cpo8distanceE:
	.zero		1
	.type		_ZN34_INTERNAL_d1352991_4_k_cu_3da081c66thrust24THRUST_300001_SM_1000_NS12placeholders2_4E,@object
	.size		_ZN34_INTERNAL_d1352991_4_k_cu_3da081c66thrust24THRUST_300001_SM_1000_NS12placeholders2_4E,(_ZN34_INTERNAL_d1352991_4_k_cu_3da081c64cuda3std3__45__cpo6rbeginE - _ZN34_INTERNAL_d1352991_4_k_cu_3da081c66thrust24THRUST_300001_SM_1000_NS12placeholders2_4E)
_ZN34_INTERNAL_d1352991_4_k_cu_3da081c66thrust24THRUST_300001_SM_1000_NS12placeholders2_4E:
	.zero		1
	.type		_ZN34_INTERNAL_d1352991_4_k_cu_3da081c64cuda3std3__45__cpo6rbeginE,@object
	.size		_ZN34_INTERNAL_d1352991_4_k_cu_3da081c64cuda3std3__45__cpo6rbeginE,(_ZN34_INTERNAL_d1352991_4_k_cu_3da081c64cuda3std6ranges3__45__cpo7advanceE - _ZN34_INTERNAL_d1352991_4_k_cu_3da081c64cuda3std3__45__cpo6rbeginE)
_ZN34_INTERNAL_d1352991_4_k_cu_3da081c64cuda3std3__45__cpo6rbeginE:
	.zero		1
	.type		_ZN34_INTERNAL_d1352991_4_k_cu_3da081c64cuda3std6ranges3__45__cpo7advanceE,@object
	.size		_ZN34_INTERNAL_d1352991_4_k_cu_3da081c64cuda3std6ranges3__45__cpo7advanceE,(_ZN34_INTERNAL_d1352991_4_k_cu_3da081c66thrust24THRUST_300001_SM_1000_NS12placeholders3_10E - _ZN34_INTERNAL_d1352991_4_k_cu_3da081c64cuda3std6ranges3__45__cpo7advanceE)
_ZN34_INTERNAL_d1352991_4_k_cu_3da081c64cuda3std6ranges3__45__cpo7advanceE:
	.zero		1
	.type		_ZN34_INTERNAL_d1352991_4_k_cu_3da081c66thrust24THRUST_300001_SM_1000_NS12placeholders3_10E,@object
	.size		_ZN34_INTERNAL_d1352991_4_k_cu_3da081c66thrust24THRUST_300001_SM_1000_NS12placeholders3_10E,(_ZN34_INTERNAL_d1352991_4_k_cu_3da081c64cuda3std3__48in_placeE - _ZN34_INTERNAL_d1352991_4_k_cu_3da081c66thrust24THRUST_300001_SM_1000_NS12placeholders3_10E)
_ZN34_INTERNAL_d1352991_4_k_cu_3da081c66thrust24THRUST_300001_SM_1000_NS12placeholders3_10E:
	.zero		1
	.type		_ZN34_INTERNAL_d1352991_4_k_cu_3da081c64cuda3std3__48in_placeE,@object
	.size		_ZN34_INTERNAL_d1352991_4_k_cu_3da081c64cuda3std3__48in_placeE,(_ZN34_INTERNAL_d1352991_4_k_cu_3da081c64cuda3std6ranges3__45__cpo4sizeE - _ZN34_INTERNAL_d1352991_4_k_cu_3da081c64cuda3std3__48in_placeE)
_ZN34_INTERNAL_d1352991_4_k_cu_3da081c64cuda3std3__48in_placeE:
	.zero		1
	.type		_ZN34_INTERNAL_d1352991_4_k_cu_3da081c64cuda3std6ranges3__45__cpo4sizeE,@object
	.size		_ZN34_INTERNAL_d1352991_4_k_cu_3da081c64cuda3std6ranges3__45__cpo4sizeE,(_ZN34_INTERNAL_d1352991_4_k_cu_3da081c66thrust24THRUST_300001_SM_1000_NS12placeholders2_2E - _ZN34_INTERNAL_d1352991_4_k_cu_3da081c64cuda3std6ranges3__45__cpo4sizeE)
_ZN34_INTERNAL_d1352991_4_k_cu_3da081c64cuda3std6ranges3__45__cpo4sizeE:
	.zero		1
	.type		_ZN34_INTERNAL_d1352991_4_k_cu_3da081c66thrust24THRUST_300001_SM_1000_NS12placeholders2_2E,@object
	.size		_ZN34_INTERNAL_d1352991_4_k_cu_3da081c66thrust24THRUST_300001_SM_1000_NS12placeholders2_2E,(_ZN34_INTERNAL_d1352991_4_k_cu_3da081c64cuda3std3__45__cpo6cbeginE - _ZN34_INTERNAL_d1352991_4_k_cu_3da081c66thrust24THRUST_300001_SM_1000_NS12placeholders2_2E)
_ZN34_INTERNAL_d1352991_4_k_cu_3da081c66thrust24THRUST_300001_SM_1000_NS12placeholders2_2E:
	.zero		1
	.type		_ZN34_INTERNAL_d1352991_4_k_cu_3da081c64cuda3std3__45__cpo6cbeginE,@object
	.size		_ZN34_INTERNAL_d1352991_4_k_cu_3da081c64cuda3std3__45__cpo6cbeginE,(_ZN34_INTERNAL_d1352991_4_k_cu_3da081c64cuda3std6ranges3__45__cpo6cbeginE - _ZN34_INTERNAL_d1352991_4_k_cu_3da081c64cuda3std3__45__cpo6cbeginE)
_ZN34_INTERNAL_d1352991_4_k_cu_3da081c64cuda3std3__45__cpo6cbeginE:
	.zero		1
	.type		_ZN34_INTERNAL_d1352991_4_k_cu_3da081c64cuda3std6ranges3__45__cpo6cbeginE,@object
	.size		_ZN34_INTERNAL_d1352991_4_k_cu_3da081c64cuda3std6ranges3__45__cpo6cbeginE,(_ZN34_INTERNAL_d1352991_4_k_cu_3da081c66thrust24THRUST_300001_SM_1000_NS12placeholders2_6E - _ZN34_INTERNAL_d1352991_4_k_cu_3da081c64cuda3std6ranges3__45__cpo6cbeginE)
_ZN34_INTERNAL_d1352991_4_k_cu_3da081c64cuda3std6ranges3__45__cpo6cbeginE:
	.zero		1
	.type		_ZN34_INTERNAL_d1352991_4_k_cu_3da081c66thrust24THRUST_300001_SM_1000_NS12placeholders2_6E,@object
	.size		_ZN34_INTERNAL_d1352991_4_k_cu_3da081c66thrust24THRUST_300001_SM_1000_NS12placeholders2_6E,(_ZN34_INTERNAL_d1352991_4_k_cu_3da081c64cuda3std3__45__cpo7crbeginE - _ZN34_INTERNAL_d1352991_4_k_cu_3da081c66thrust24THRUST_300001_SM_1000_NS12placeholders2_6E)
_ZN34_INTERNAL_d1352991_4_k_cu_3da081c66thrust24THRUST_300001_SM_1000_NS12placeholders2_6E:
	.zero		1
	.type		_ZN34_INTERNAL_d1352991_4_k_cu_3da081c64cuda3std3__45__cpo7crbeginE,@object
	.size		_ZN34_INTERNAL_d1352991_4_k_cu_3da081c64cuda3std3__45__cpo7crbeginE,(_ZN34_INTERNAL_d1352991_4_k_cu_3da081c64cuda3std6ranges3__45__cpo4nextE - _ZN34_INTERNAL_d1352991_4_k_cu_3da081c64cuda3std3__45__cpo7crbeginE)
_ZN34_INTERNAL_d1352991_4_k_cu_3da081c64cuda3std3__45__cpo7crbeginE:
	.zero		1
	.type		_ZN34_INTERNAL_d1352991_4_k_cu_3da081c64cuda3std6ranges3__45__cpo4nextE,@object
	.size		_ZN34_INTERNAL_d1352991_4_k_cu_3da081c64cuda3std6ranges3__45__cpo4nextE,(_ZN34_INTERNAL_d1352991_4_k_cu_3da081c64cuda3std6ranges3__45__cpo4swapE - _ZN34_INTERNAL_d1352991_4_k_cu_3da081c64cuda3std6ranges3__45__cpo4nextE)
_ZN34_INTERNAL_d1352991_4_k_cu_3da081c64cuda3std6ranges3__45__cpo4nextE:
	.zero		1
	.type		_ZN34_INTERNAL_d1352991_4_k_cu_3da081c64cuda3std6ranges3__45__cpo4swapE,@object
	.size		_ZN34_INTERNAL_d1352991_4_k_cu_3da081c64cuda3std6ranges3__45__cpo4swapE,(_ZN34_INTERNAL_d1352991_4_k_cu_3da081c66thrust24THRUST_300001_SM_1000_NS8cuda_cub10par_nosyncE - _ZN34_INTERNAL_d1352991_4_k_cu_3da081c64cuda3std6ranges3__45__cpo4swapE)
_ZN34_INTERNAL_d1352991_4_k_cu_3da081c64cuda3std6ranges3__45__cpo4swapE:
	.zero		1
	.type		_ZN34_INTERNAL_d1352991_4_k_cu_3da081c66thrust24THRUST_300001_SM_1000_NS8cuda_cub10par_nosyncE,@object
	.size		_ZN34_INTERNAL_d1352991_4_k_cu_3da081c66thrust24THRUST_300001_SM_1000_NS8cuda_cub10par_nosyncE,(_ZN34_INTERNAL_d1352991_4_k_cu_3da081c66thrust24THRUST_300001_SM_1000_NS3seqE - _ZN34_INTERNAL_d1352991_4_k_cu_3da081c66thrust24THRUST_300001_SM_1000_NS8cuda_cub10par_nosyncE)
_ZN34_INTERNAL_d1352991_4_k_cu_3da081c66thrust24THRUST_300001_SM_1000_NS8cuda_cub10par_nosyncE:
	.zero		1
	.type		_ZN34_INTERNAL_d1352991_4_k_cu_3da081c66thrust24THRUST_300001_SM_1000_NS3seqE,@object
	.size		_ZN34_INTERNAL_d1352991_4_k_cu_3da081c66thrust24THRUST_300001_SM_1000_NS3seqE,(_ZN34_INTERNAL_d1352991_4_k_cu_3da081c64cuda3std3__420unreachable_sentinelE - _ZN34_INTERNAL_d1352991_4_k_cu_3da081c66thrust24THRUST_300001_SM_1000_NS3seqE)
_ZN34_INTERNAL_d1352991_4_k_cu_3da081c66thrust24THRUST_300001_SM_1000_NS3seqE:
	.zero		1
	.type		_ZN34_INTERNAL_d1352991_4_k_cu_3da081c64cuda3std3__420unreachable_sentinelE,@object
	.size		_ZN34_INTERNAL_d1352991_4_k_cu_3da081c64cuda3std3__420unreachable_sentinelE,(_ZN34_INTERNAL_d1352991_4_k_cu_3da081c64cuda3std6ranges3__45__cpo5ssizeE - _ZN34_INTERNAL_d1352991_4_k_cu_3da081c64cuda3std3__420unreachable_sentinelE)
_ZN34_INTERNAL_d1352991_4_k_cu_3da081c64cuda3std3__420unreachable_sentinelE:
	.zero		1
	.type		_ZN34_INTERNAL_d1352991_4_k_cu_3da081c64cuda3std6ranges3__45__cpo5ssizeE,@object
	.size		_ZN34_INTERNAL_d1352991_4_k_cu_3da081c64cuda3std6ranges3__45__cpo5ssizeE,(_ZN34_INTERNAL_d1352991_4_k_cu_3da081c66thrust24THRUST_300001_SM_1000_NS12placeholders2_3E - _ZN34_INTERNAL_d1352991_4_k_cu_3da081c64cuda3std6ranges3__45__cpo5ssizeE)
_ZN34_INTERNAL_d1352991_4_k_cu_3da081c64cuda3std6ranges3__45__cpo5ssizeE:
	.zero		1
	.type		_ZN34_INTERNAL_d1352991_4_k_cu_3da081c66thrust24THRUST_300001_SM_1000_NS12placeholders2_3E,@object
	.size		_ZN34_INTERNAL_d1352991_4_k_cu_3da081c66thrust24THRUST_300001_SM_1000_NS12placeholders2_3E,(_ZN34_INTERNAL_d1352991_4_k_cu_3da081c64cuda3std3__45__cpo4cendE - _ZN34_INTERNAL_d1352991_4_k_cu_3da081c66thrust24THRUST_300001_SM_1000_NS12placeholders2_3E)
_ZN34_INTERNAL_d1352991_4_k_cu_3da081c66thrust24THRUST_300001_SM_1000_NS12placeholders2_3E:
	.zero		1
	.type		_ZN34_INTERNAL_d1352991_4_k_cu_3da081c64cuda3std3__45__cpo4cendE,@object
	.size		_ZN34_INTERNAL_d1352991_4_k_cu_3da081c64cuda3std3__45__cpo4cendE,(_ZN34_INTERNAL_d1352991_4_k_cu_3da081c64cuda3std6ranges3__45__cpo4cendE - _ZN34_INTERNAL_d1352991_4_k_cu_3da081c64cuda3std3__45__cpo4cendE)
_ZN34_INTERNAL_d1352991_4_k_cu_3da081c64cuda3std3__45__cpo4cendE:
	.zero		1
	.type		_ZN34_INTERNAL_d1352991_4_k_cu_3da081c64cuda3std6ranges3__45__cpo4cendE,@object
	.size		_ZN34_INTERNAL_d1352991_4_k_cu_3da081c64cuda3std6ranges3__45__cpo4cendE,(_ZN34_INTERNAL_d1352991_4_k_cu_3da081c66thrust24THRUST_300001_SM_1000_NS12placeholders2_7E - _ZN34_INTERNAL_d1352991_4_k_cu_3da081c64cuda3std6ranges3__45__cpo4cendE)
_ZN34_INTERNAL_d1352991_4_k_cu_3da081c64cuda3std6ranges3__45__cpo4cendE:
	.zero		1
	.type		_ZN34_INTERNAL_d1352991_4_k_cu_3da081c66thrust24THRUST_300001_SM_1000_NS12placeholders2_7E,@object
	.size		_ZN34_INTERNAL_d1352991_4_k_cu_3da081c66thrust24THRUST_300001_SM_1000_NS12placeholders2_7E,(_ZN34_INTERNAL_d1352991_4_k_cu_3da081c64cuda3std3__45__cpo5crendE - _ZN34_INTERNAL_d1352991_4_k_cu_3da081c66thrust24THRUST_300001_SM_1000_NS12placeholders2_7E)
_ZN34_INTERNAL_d1352991_4_k_cu_3da081c66thrust24THRUST_300001_SM_1000_NS12placeholders2_7E:
	.zero		1
	.type		_ZN34_INTERNAL_d1352991_4_k_cu_3da081c64cuda3std3__45__cpo5crendE,@object
	.size		_ZN34_INTERNAL_d1352991_4_k_cu_3da081c64cuda3std3__45__cpo5crendE,(_ZN34_INTERNAL_d1352991_4_k_cu_3da081c64cuda3std6ranges3__45__cpo4prevE - _ZN34_INTERNAL_d1352991_4_k_cu_3da081c64cuda3std3__45__cpo5crendE)
_ZN34_INTERNAL_d1352991_4_k_cu_3da081c64cuda3std3__45__cpo5crendE:
	.zero		1
	.type		_ZN34_INTERNAL_d1352991_4_k_cu_3da081c64cuda3std6ranges3__45__cpo4prevE,@object
	.size		_ZN34_INTERNAL_d1352991_4_k_cu_3da081c64cuda3std6ranges3__45__cpo4prevE,(_ZN34_INTERNAL_d1352991_4_k_cu_3da081c64cuda3std6ranges3__45__cpo9iter_moveE - _ZN34_INTERNAL_d1352991_4_k_cu_3da081c64cuda3std6ranges3__45__cpo4prevE)
_ZN34_INTERNAL_d1352991_4_k_cu_3da081c64cuda3std6ranges3__45__cpo4prevE:
	.zero		1
	.type		_ZN34_INTERNAL_d1352991_4_k_cu_3da081c64cuda3std6ranges3__45__cpo9iter_moveE,@object
	.size		_ZN34_INTERNAL_d1352991_4_k_cu_3da081c64cuda3std6ranges3__45__cpo9iter_moveE,(_ZN34_INTERNAL_d1352991_4_k_cu_3da081c66thrust24THRUST_300001_SM_1000_NS6system6detail10sequential3seqE - _ZN34_INTERNAL_d1352991_4_k_cu_3da081c64cuda3std6ranges3__45__cpo9iter_moveE)
_ZN34_INTERNAL_d1352991_4_k_cu_3da081c64cuda3std6ranges3__45__cpo9iter_moveE:
	.zero		1
	.type		_ZN34_INTERNAL_d1352991_4_k_cu_3da081c66thrust24THRUST_300001_SM_1000_NS6system6detail10sequential3seqE,@object
	.size		_ZN34_INTERNAL_d1352991_4_k_cu_3da081c66thrust24THRUST_300001_SM_1000_NS6system6detail10sequential3seqE,(_ZN34_INTERNAL_d1352991_4_k_cu_3da081c66thrust24THRUST_300001_SM_1000_NS12placeholders2_9E - _ZN34_INTERNAL_d1352991_4_k_cu_3da081c66thrust24THRUST_300001_SM_1000_NS6system6detail10sequential3seqE)
_ZN34_INTERNAL_d1352991_4_k_cu_3da081c66thrust24THRUST_300001_SM_1000_NS6system6detail10sequential3seqE:
	.zero		1
	.type		_ZN34_INTERNAL_d1352991_4_k_cu_3da081c66thrust24THRUST_300001_SM_1000_NS12placeholders2_9E,@object
	.size		_ZN34_INTERNAL_d1352991_4_k_cu_3da081c66thrust24THRUST_300001_SM_1000_NS12placeholders2_9E,(_ZN34_INTERNAL_d1352991_4_k_cu_3da081c64cuda3std3__419piecewise_constructE - _ZN34_INTERNAL_d1352991_4_k_cu_3da081c66thrust24THRUST_300001_SM_1000_NS12placeholders2_9E)
_ZN34_INTERNAL_d1352991_4_k_cu_3da081c66thrust24THRUST_300001_SM_1000_NS12placeholders2_9E:
	.zero		1
	.type		_ZN34_INTERNAL_d1352991_4_k_cu_3da081c64cuda3std3__419piecewise_constructE,@object
	.size		_ZN34_INTERNAL_d1352991_4_k_cu_3da081c64cuda3std3__419piecewise_constructE,(_ZN34_INTERNAL_d1352991_4_k_cu_3da081c64cuda3std6ranges3__45__cpo5cdataE - _ZN34_INTERNAL_d1352991_4_k_cu_3da081c64cuda3std3__419piecewise_constructE)
_ZN34_INTERNAL_d1352991_4_k_cu_3da081c64cuda3std3__419piecewise_constructE:
	.zero		1
	.type		_ZN34_INTERNAL_d1352991_4_k_cu_3da081c64cuda3std6ranges3__45__cpo5cdataE,@object
	.size		_ZN34_INTERNAL_d1352991_4_k_cu_3da081c64cuda3std6ranges3__45__cpo5cdataE,(_ZN34_INTERNAL_d1352991_4_k_cu_3da081c66thrust24THRUST_300001_SM_1000_NS12placeholders2_1E - _ZN34_INTERNAL_d1352991_4_k_cu_3da081c64cuda3std6ranges3__45__cpo5cdataE)
_ZN34_INTERNAL_d1352991_4_k_cu_3da081c64cuda3std6ranges3__45__cpo5cdataE:
	.zero		1
	.type		_ZN34_INTERNAL_d1352991_4_k_cu_3da081c66thrust24THRUST_300001_SM_1000_NS12placeholders2_1E,@object
	.size		_ZN34_INTERNAL_d1352991_4_k_cu_3da081c66thrust24THRUST_300001_SM_1000_NS12placeholders2_1E,(_ZN34_INTERNAL_d1352991_4_k_cu_3da081c64cuda3std3__45__cpo3endE - _ZN34_INTERNAL_d1352991_4_k_cu_3da081c66thrust24THRUST_300001_SM_1000_NS12placeholders2_1E)
_ZN34_INTERNAL_d1352991_4_k_cu_3da081c66thrust24THRUST_300001_SM_1000_NS12placeholders2_1E:
	.zero		1
	.type		_ZN34_INTERNAL_d1352991_4_k_cu_3da081c64cuda3std3__45__cpo3endE,@object
	.size		_ZN34_INTERNAL_d1352991_4_k_cu_3da081c64cuda3std3__45__cpo3endE,(_ZN34_INTERNAL_d1352991_4_k_cu_3da081c64cuda3std6ranges3__45__cpo3endE - _ZN34_INTERNAL_d1352991_4_k_cu_3da081c64cuda3std3__45__cpo3endE)
_ZN34_INTERNAL_d1352991_4_k_cu_3da081c64cuda3std3__45__cpo3endE:
	.zero		1
	.type		_ZN34_INTERNAL_d1352991_4_k_cu_3da081c64cuda3std6ranges3__45__cpo3endE,@object
	.size		_ZN34_INTERNAL_d1352991_4_k_cu_3da081c64cuda3std6ranges3__45__cpo3endE,(_ZN34_INTERNAL_d1352991_4_k_cu_3da081c66thrust24THRUST_300001_SM_1000_NS12placeholders2_5E - _ZN34_INTERNAL_d1352991_4_k_cu_3da081c64cuda3std6ranges3__45__cpo3endE)
_ZN34_INTERNAL_d1352991_4_k_cu_3da081c64cuda3std6ranges3__45__cpo3endE:
	.zero		1
	.type		_ZN34_INTERNAL_d1352991_4_k_cu_3da081c66thrust24THRUST_300001_SM_1000_NS12placeholders2_5E,@object
	.size		_ZN34_INTERNAL_d1352991_4_k_cu_3da081c66thrust24THRUST_300001_SM_1000_NS12placeholders2_5E,(_ZN34_INTERNAL_d1352991_4_k_cu_3da081c64cuda3std3__45__cpo4rendE - _ZN34_INTERNAL_d1352991_4_k_cu_3da081c66thrust24THRUST_300001_SM_1000_NS12placeholders2_5E)
_ZN34_INTERNAL_d1352991_4_k_cu_3da081c66thrust24THRUST_300001_SM_1000_NS12placeholders2_5E:
	.zero		1
	.type		_ZN34_INTERNAL_d1352991_4_k_cu_3da081c64cuda3std3__45__cpo4rendE,@object
	.size		_ZN34_INTERNAL_d1352991_4_k_cu_3da081c64cuda3std3__45__cpo4rendE,(_ZN34_INTERNAL_d1352991_4_k_cu_3da081c64cuda3std6ranges3__45__cpo9iter_swapE - _ZN34_INTERNAL_d1352991_4_k_cu_3da081c64cuda3std3__45__cpo4rendE)
_ZN34_INTERNAL_d1352991_4_k_cu_3da081c64cuda3std3__45__cpo4rendE:
	.zero		1
	.type		_ZN34_INTERNAL_d1352991_4_k_cu_3da081c64cuda3std6ranges3__45__cpo9iter_swapE,@object
	.size		_ZN34_INTERNAL_d1352991_4_k_cu_3da081c64cuda3std6ranges3__45__cpo9iter_swapE,(_ZN34_INTERNAL_d1352991_4_k_cu_3da081c64cuda3std3__48unexpectE - _ZN34_INTERNAL_d1352991_4_k_cu_3da081c64cuda3std6ranges3__45__cpo9iter_swapE)
_ZN34_INTERNAL_d1352991_4_k_cu_3da081c64cuda3std6ranges3__45__cpo9iter_swapE:
	.zero		1
	.type		_ZN34_INTERNAL_d1352991_4_k_cu_3da081c64cuda3std3__48unexpectE,@object
	.size		_ZN34_INTERNAL_d1352991_4_k_cu_3da081c64cuda3std3__48unexpectE,(_ZN34_INTERNAL_d1352991_4_k_cu_3da081c66thrust24THRUST_300001_SM_1000_NS8cuda_cub3parE - _ZN34_INTERNAL_d1352991_4_k_cu_3da081c64cuda3std3__48unexpectE)
_ZN34_INTERNAL_d1352991_4_k_cu_3da081c64cuda3std3__48unexpectE:
	.zero		1
	.type		_ZN34_INTERNAL_d1352991_4_k_cu_3da081c66thrust24THRUST_300001_SM_1000_NS8cuda_cub3parE,@object
	.size		_ZN34_INTERNAL_d1352991_4_k_cu_3da081c66thrust24THRUST_300001_SM_1000_NS8cuda_cub3parE,(.L_29 - _ZN34_INTERNAL_d1352991_4_k_cu_3da081c66thrust24THRUST_300001_SM_1000_NS8cuda_cub3parE)
_ZN34_INTERNAL_d1352991_4_k_cu_3da081c66thrust24THRUST_300001_SM_1000_NS8cuda_cub3parE:
	.zero		1
.L_29:


//--------------------- .nv.constant0._ZN3cub18CUB_300001_SM_10006detail11EmptyKernelIvEEvv --------------------------
	.section	.nv.constant0._ZN3cub18CUB_300001_SM_10006detail11EmptyKernelIvEEvv,"a",@progbits
	.sectionflags	@""
	.align	4
.nv.constant0._ZN3cub18CUB_300001_SM_10006detail11EmptyKernelIvEEvv:
	.zero		896


//--------------------- .nv.constant0._Z10cudaRenderPd --------------------------
	.section	.nv.constant0._Z10cudaRenderPd,"a",@progbits
	.sectionflags	@""
	.align	4
.nv.constant0._Z10cudaRenderPd:
	.zero		904


//--------------------- SYMBOLS --------------------------

	.type		.nv.reservedSmem.offset0,@object
	.size		.nv.reservedSmem.offset0,0x4
	.type		vprintf,@function
